//
// Generated by NVIDIA NVVM Compiler
//
// Compiler Build ID: CL-36424714
// Cuda compilation tools, release 13.0, V13.0.88
// Based on NVVM 20.0.0
//

.version 9.0
.target sm_100
.address_size 64

	// .globl	_Z10sum_primesPjPy
// _ZZ10sum_primesPjPyE9block_arr has been demoted

.visible .entry _Z10sum_primesPjPy(
	.param .u64 .ptr .align 1 _Z10sum_primesPjPy_param_0,
	.param .u64 .ptr .align 1 _Z10sum_primesPjPy_param_1
)
{
	.reg .pred 	%p<33>;
	.reg .b32 	%r<60>;
	.reg .b64 	%rd<73>;
	.reg .b64 	%fd<7>;
	// demoted variable
	.shared .align 4 .b8 _ZZ10sum_primesPjPyE9block_arr[4096];
	ld.param.u64 	%rd4, [_Z10sum_primesPjPy_param_0];
	ld.param.u64 	%rd3, [_Z10sum_primesPjPy_param_1];
	cvta.to.global.u64 	%rd5, %rd4;
	mov.u32 	%r11, %ctaid.x;
	mov.u32 	%r12, %nctaid.y;
	mov.u32 	%r13, %ctaid.y;
	mad.lo.s32 	%r14, %r11, %r12, %r13;
	shl.b32 	%r15, %r14, 10;
	mov.u32 	%r1, %tid.x;
	or.b32  	%r16, %r15, %r1;
	shl.b32 	%r18, %r1, 2;
	mov.u32 	%r19, _ZZ10sum_primesPjPyE9block_arr;
	add.s32 	%r20, %r19, %r18;
	st.shared.u32 	[%r20], %r16;
	setp.gt.u32 	%p1, %r16, 1;
	ld.global.u32 	%r21, [%rd5];
	setp.lt.u32 	%p2, %r16, %r21;
	selp.b32 	%r23, %r16, 0, %p2;
	selp.b32 	%r24, %r23, 0, %p1;
	st.shared.u32 	[%r20], %r24;
	add.s32 	%r25, %r14, 1;
	cvt.rn.f64.u32 	%fd1, %r25;
	mul.f64 	%fd2, %fd1, 0d4090000000000000;
	sqrt.rn.f64 	%fd3, %fd2;
	cvt.rzi.u32.f64 	%r26, %fd3;
	cvt.rn.f64.u32 	%fd4, %r21;
	sqrt.rn.f64 	%fd5, %fd4;
	cvt.rn.f64.u32 	%fd6, %r26;
	setp.lt.f64 	%p3, %fd5, %fd6;
	cvt.rzi.u32.f64 	%r27, %fd5;
	selp.b32 	%r2, %r27, %r26, %p3;
	add.s32 	%r57, %r1, 2;
	setp.gt.u32 	%p4, %r57, %r2;
	@%p4 bra 	$L__BB0_20;
$L__BB0_1:
	mov.b32 	%r58, 16;
$L__BB0_2:
	add.s32 	%r6, %r19, %r58;
	ld.shared.u32 	%r30, [%r6+-16];
	rem.u32 	%r31, %r30, %r57;
	setp.ne.s32 	%p5, %r31, 0;
	setp.eq.s32 	%p6, %r30, %r57;
	or.pred  	%p7, %p5, %p6;
	@%p7 bra 	$L__BB0_4;
	mov.b32 	%r32, 0;
	st.shared.u32 	[%r6+-16], %r32;
$L__BB0_4:
	ld.shared.u32 	%r33, [%r6+-12];
	rem.u32 	%r34, %r33, %r57;
	setp.ne.s32 	%p8, %r34, 0;
	setp.eq.s32 	%p9, %r33, %r57;
	or.pred  	%p10, %p8, %p9;
	@%p10 bra 	$L__BB0_6;
	mov.b32 	%r35, 0;
	st.shared.u32 	[%r6+-12], %r35;
$L__BB0_6:
	ld.shared.u32 	%r36, [%r6+-8];
	rem.u32 	%r37, %r36, %r57;
	setp.ne.s32 	%p11, %r37, 0;
	setp.eq.s32 	%p12, %r36, %r57;
	or.pred  	%p13, %p11, %p12;
	@%p13 bra 	$L__BB0_8;
	mov.b32 	%r38, 0;
	st.shared.u32 	[%r6+-8], %r38;
$L__BB0_8:
	ld.shared.u32 	%r39, [%r6+-4];
	rem.u32 	%r40, %r39, %r57;
	setp.ne.s32 	%p14, %r40, 0;
	setp.eq.s32 	%p15, %r39, %r57;
	or.pred  	%p16, %p14, %p15;
	@%p16 bra 	$L__BB0_10;
	mov.b32 	%r41, 0;
	st.shared.u32 	[%r6+-4], %r41;
$L__BB0_10:
	ld.shared.u32 	%r42, [%r6];
	rem.u32 	%r43, %r42, %r57;
	setp.ne.s32 	%p17, %r43, 0;
	setp.eq.s32 	%p18, %r42, %r57;
	or.pred  	%p19, %p17, %p18;
	@%p19 bra 	$L__BB0_12;
	mov.b32 	%r44, 0;
	st.shared.u32 	[%r6], %r44;
$L__BB0_12:
	ld.shared.u32 	%r45, [%r6+4];
	rem.u32 	%r46, %r45, %r57;
	setp.ne.s32 	%p20, %r46, 0;
	setp.eq.s32 	%p21, %r45, %r57;
	or.pred  	%p22, %p20, %p21;
	@%p22 bra 	$L__BB0_14;
	mov.b32 	%r47, 0;
	st.shared.u32 	[%r6+4], %r47;
$L__BB0_14:
	ld.shared.u32 	%r48, [%r6+8];
	rem.u32 	%r49, %r48, %r57;
	setp.ne.s32 	%p23, %r49, 0;
	setp.eq.s32 	%p24, %r48, %r57;
	or.pred  	%p25, %p23, %p24;
	@%p25 bra 	$L__BB0_16;
	mov.b32 	%r50, 0;
	st.shared.u32 	[%r6+8], %r50;
$L__BB0_16:
	ld.shared.u32 	%r51, [%r6+12];
	rem.u32 	%r52, %r51, %r57;
	setp.ne.s32 	%p26, %r52, 0;
	setp.eq.s32 	%p27, %r51, %r57;
	or.pred  	%p28, %p26, %p27;
	@%p28 bra 	$L__BB0_18;
	mov.b32 	%r53, 0;
	st.shared.u32 	[%r6+12], %r53;
$L__BB0_18:
	add.s32 	%r58, %r58, 32;
	setp.ne.s32 	%p29, %r58, 4112;
	@%p29 bra 	$L__BB0_2;
	add.s32 	%r57, %r57, 1024;
	setp.le.u32 	%p30, %r57, %r2;
	@%p30 bra 	$L__BB0_1;
$L__BB0_20:
	bar.sync 	0;
	setp.ne.s32 	%p31, %r1, 0;
	@%p31 bra 	$L__BB0_24;
	mov.b64 	%rd72, 0;
	mov.b32 	%r59, 64;
$L__BB0_22:
	add.s32 	%r56, %r19, %r59;
	ld.shared.u32 	%rd7, [%r56+-64];
	add.s64 	%rd8, %rd72, %rd7;
	ld.shared.u32 	%rd9, [%r56+-60];
	add.s64 	%rd10, %rd8, %rd9;
	ld.shared.u32 	%rd11, [%r56+-56];
	add.s64 	%rd12, %rd10, %rd11;
	ld.shared.u32 	%rd13, [%r56+-52];
	add.s64 	%rd14, %rd12, %rd13;
	ld.shared.u32 	%rd15, [%r56+-48];
	add.s64 	%rd16, %rd14, %rd15;
	ld.shared.u32 	%rd17, [%r56+-44];
	add.s64 	%rd18, %rd16, %rd17;
	ld.shared.u32 	%rd19, [%r56+-40];
	add.s64 	%rd20, %rd18, %rd19;
	ld.shared.u32 	%rd21, [%r56+-36];
	add.s64 	%rd22, %rd20, %rd21;
	ld.shared.u32 	%rd23, [%r56+-32];
	add.s64 	%rd24, %rd22, %rd23;
	ld.shared.u32 	%rd25, [%r56+-28];
	add.s64 	%rd26, %rd24, %rd25;
	ld.shared.u32 	%rd27, [%r56+-24];
	add.s64 	%rd28, %rd26, %rd27;
	ld.shared.u32 	%rd29, [%r56+-20];
	add.s64 	%rd30, %rd28, %rd29;
	ld.shared.u32 	%rd31, [%r56+-16];
	add.s64 	%rd32, %rd30, %rd31;
	ld.shared.u32 	%rd33, [%r56+-12];
	add.s64 	%rd34, %rd32, %rd33;
	ld.shared.u32 	%rd35, [%r56+-8];
	add.s64 	%rd36, %rd34, %rd35;
	ld.shared.u32 	%rd37, [%r56+-4];
	add.s64 	%rd38, %rd36, %rd37;
	ld.shared.u32 	%rd39, [%r56];
	add.s64 	%rd40, %rd38, %rd39;
	ld.shared.u32 	%rd41, [%r56+4];
	add.s64 	%rd42, %rd40, %rd41;
	ld.shared.u32 	%rd43, [%r56+8];
	add.s64 	%rd44, %rd42, %rd43;
	ld.shared.u32 	%rd45, [%r56+12];
	add.s64 	%rd46, %rd44, %rd45;
	ld.shared.u32 	%rd47, [%r56+16];
	add.s64 	%rd48, %rd46, %rd47;
	ld.shared.u32 	%rd49, [%r56+20];
	add.s64 	%rd50, %rd48, %rd49;
	ld.shared.u32 	%rd51, [%r56+24];
	add.s64 	%rd52, %rd50, %rd51;
	ld.shared.u32 	%rd53, [%r56+28];
	add.s64 	%rd54, %rd52, %rd53;
	ld.shared.u32 	%rd55, [%r56+32];
	add.s64 	%rd56, %rd54, %rd55;
	ld.shared.u32 	%rd57, [%r56+36];
	add.s64 	%rd58, %rd56, %rd57;
	ld.shared.u32 	%rd59, [%r56+40];
	add.s64 	%rd60, %rd58, %rd59;
	ld.shared.u32 	%rd61, [%r56+44];
	add.s64 	%rd62, %rd60, %rd61;
	ld.shared.u32 	%rd63, [%r56+48];
	add.s64 	%rd64, %rd62, %rd63;
	ld.shared.u32 	%rd65, [%r56+52];
	add.s64 	%rd66, %rd64, %rd65;
	ld.shared.u32 	%rd67, [%r56+56];
	add.s64 	%rd68, %rd66, %rd67;
	ld.shared.u32 	%rd69, [%r56+60];
	add.s64 	%rd72, %rd68, %rd69;
	add.s32 	%r59, %r59, 128;
	setp.ne.s32 	%p32, %r59, 4160;
	@%p32 bra 	$L__BB0_22;
	cvta.to.global.u64 	%rd70, %rd3;
	atom.global.add.u64 	%rd71, [%rd70], %rd72;
$L__BB0_24:
	ret;

}


// ===== COMPILED SASS (sm_100) =====

	.target	sm_100

	.elftype	@"ET_EXEC"


//--------------------- .note.nv.tkinfo           --------------------------
	.section	.note.nv.tkinfo,"",@"SHT_NOTE"
	.sectionflags	@"SHF_NOTE_NV_TKINFO"
	.tkinfo
        /*0018*/ 	.word	0x00000002
        /*0030*/ 	.string	""
        /*0030*/ 	.string	"ptxas"
        /*0030*/ 	.string	"Cuda compilation tools, release 13.0, V13.0.88"
        /*0030*/ 	.string	"Build cuda_13.0.r13.0/compiler.36424714_0"
        /*0030*/ 	.string	"-arch sm_100 -m 64 "



//--------------------- .note.nv.cuinfo           --------------------------
	.section	.note.nv.cuinfo,"",@"SHT_NOTE"
	.sectionflags	@"SHF_NOTE_NV_CUINFO"
        /*0018*/ 	.short	0x0002
        /*001a*/ 	.short	0x0064
        /*001c*/ 	.short	0x0082
	.zero		2


//--------------------- .nv.info                  --------------------------
	.section	.nv.info,"",@"SHT_CUDA_INFO"
	.align	4


	//----- nvinfo : EIATTR_REGCOUNT
	.align		4
        /*0000*/ 	.byte	0x04, 0x2f
        /*0002*/ 	.short	(.L_1 - .L_0)
	.align		4
.L_0:
        /*0004*/ 	.word	index@(_Z10sum_primesPjPy)
        /*0008*/ 	.word	0x0000001f


	//----- nvinfo : EIATTR_FRAME_SIZE
	.align		4
.L_1:
        /*000c*/ 	.byte	0x04, 0x11
        /*000e*/ 	.short	(.L_3 - .L_2)
	.align		4
.L_2:
        /*0010*/ 	.word	index@($__internal_0_$__cuda_sm20_dsqrt_rn_f64_mediumpath_v1)
        /*0014*/ 	.word	0x00000000


	//----- nvinfo : EIATTR_FRAME_SIZE
	.align		4
.L_3:
        /*0018*/ 	.byte	0x04, 0x11
        /*001a*/ 	.short	(.L_5 - .L_4)
	.align		4
.L_4:
        /*001c*/ 	.word	index@(_Z10sum_primesPjPy)
        /*0020*/ 	.word	0x00000000


	//----- nvinfo : EIATTR_MIN_STACK_SIZE
	.align		4
.L_5:
        /*0024*/ 	.byte	0x04, 0x12
        /*0026*/ 	.short	(.L_7 - .L_6)
	.align		4
.L_6:
        /*0028*/ 	.word	index@(_Z10sum_primesPjPy)
        /*002c*/ 	.word	0x00000000
.L_7:


//--------------------- .nv.compat                --------------------------
	.section	.nv.compat,"",@"SHT_CUDA_COMPAT_INFO"
	.align	4
        /*0000*/ 	.byte	0x02, 0x09, 0x00, 0x00, 0x02, 0x02, 0x01, 0x00, 0x02, 0x05, 0x05, 0x00, 0x03, 0x07, 0x01, 0x01
        /*0010*/ 	.byte	0x02, 0x03, 0x00, 0x00, 0x02, 0x06, 0x01, 0x00, 0x04, 0x0b, 0x08, 0x00, 0x01, 0x00, 0x00, 0x00
        /*0020*/ 	.byte	0x00, 0x00, 0x00, 0x00


//--------------------- .nv.info._Z10sum_primesPjPy --------------------------
	.section	.nv.info._Z10sum_primesPjPy,"",@"SHT_CUDA_INFO"
	.sectionflags	@""
	.align	4


	//----- nvinfo : EIATTR_CUDA_API_VERSION
	.align		4
        /*0000*/ 	.byte	0x04, 0x37
        /*0002*/ 	.short	(.L_9 - .L_8)
.L_8:
        /*0004*/ 	.word	0x00000082


	//----- nvinfo : EIATTR_KPARAM_INFO
	.align		4
.L_9:
        /*0008*/ 	.byte	0x04, 0x17
        /*000a*/ 	.short	(.L_11 - .L_10)
.L_10:
        /*000c*/ 	.word	0x00000000
        /*0010*/ 	.short	0x0001
        /*0012*/ 	.short	0x0008
        /*0014*/ 	.byte	0x00, 0xf5, 0x21, 0x00


	//----- nvinfo : EIATTR_KPARAM_INFO
	.align		4
.L_11:
        /*0018*/ 	.byte	0x04, 0x17
        /*001a*/ 	.short	(.L_13 - .L_12)
.L_12:
        /*001c*/ 	.word	0x00000000
        /*0020*/ 	.short	0x0000
        /*0022*/ 	.short	0x0000
        /*0024*/ 	.byte	0x00, 0xf5, 0x21, 0x00


	//----- nvinfo : EIATTR_SPARSE_MMA_MASK
	.align		4
.L_13:
        /*0028*/ 	.byte	0x03, 0x50
        /*002a*/ 	.short	0x0000


	//----- nvinfo : EIATTR_MAXREG_COUNT
	.align		4
        /*002c*/ 	.byte	0x03, 0x1b
        /*002e*/ 	.short	0x00ff


	//----- nvinfo : EIATTR_NUM_BARRIERS
	.align		4
        /*0030*/ 	.byte	0x02, 0x4c
        /*0032*/ 	.byte	0x01
	.zero		1


	//----- nvinfo : EIATTR_MERCURY_ISA_VERSION
	.align		4
        /*0034*/ 	.byte	0x03, 0x5f
        /*0036*/ 	.short	0x0101


	//----- nvinfo : EIATTR_VRC_CTA_INIT_COUNT
	.align		4
        /*0038*/ 	.byte	0x02, 0x4a
	.zero		1
	.zero		1


	//----- nvinfo : EIATTR_EXIT_INSTR_OFFSETS
	.align		4
        /*003c*/ 	.byte	0x04, 0x1c
        /*003e*/ 	.short	(.L_15 - .L_14)


	//   ....[0]....
.L_14:
        /*0040*/ 	.word	0x00000cd0


	//   ....[1]....
        /*0044*/ 	.word	0x00000fd0


	//----- nvinfo : EIATTR_CRS_STACK_SIZE
	.align		4
.L_15:
        /*0048*/ 	.byte	0x04, 0x1e
        /*004a*/ 	.short	(.L_17 - .L_16)
.L_16:
        /*004c*/ 	.word	0x00000000


	//----- nvinfo : EIATTR_CBANK_PARAM_SIZE
	.align		4
.L_17:
        /*0050*/ 	.byte	0x03, 0x19
        /*0052*/ 	.short	0x0010


	//----- nvinfo : EIATTR_PARAM_CBANK
	.align		4
        /*0054*/ 	.byte	0x04, 0x0a
        /*0056*/ 	.short	(.L_19 - .L_18)
	.align		4
.L_18:
        /*0058*/ 	.word	index@(.nv.constant0._Z10sum_primesPjPy)
        /*005c*/ 	.short	0x0380
        /*005e*/ 	.short	0x0010


	//----- nvinfo : EIATTR_SW_WAR
	.align		4
.L_19:
        /*0060*/ 	.byte	0x04, 0x36
        /*0062*/ 	.short	(.L_21 - .L_20)
.L_20:
        /*0064*/ 	.word	0x00000008
.L_21:


//--------------------- .nv.callgraph             --------------------------
	.section	.nv.callgraph,"",@"SHT_CUDA_CALLGRAPH"
	.align	4
	.sectionentsize	8
	.align		4
        /*0000*/ 	.word	0x00000000
	.align		4
        /*0004*/ 	.word	0xffffffff
	.align		4
        /*0008*/ 	.word	0x00000000
	.align		4
        /*000c*/ 	.word	0xfffffffe
	.align		4
        /*0010*/ 	.word	0x00000000
	.align		4
        /*0014*/ 	.word	0xfffffffd
	.align		4
        /*0018*/ 	.word	0x00000000
	.align		4
        /*001c*/ 	.word	0xfffffffc


//--------------------- .text._Z10sum_primesPjPy  --------------------------
	.section	.text._Z10sum_primesPjPy,"ax",@progbits
	.align	128
        .global         _Z10sum_primesPjPy
        .type           _Z10sum_primesPjPy,@function
        .size           _Z10sum_primesPjPy,(.L_x_11 - _Z10sum_primesPjPy)
        .other          _Z10sum_primesPjPy,@"STO_CUDA_ENTRY STV_DEFAULT"
_Z10sum_primesPjPy:
.text._Z10sum_primesPjPy:
[----:B------:R-:W-:Y:S08]  /*0000*/  LDC R1, c[0x0][0x37c] ;  /* 0x0000df00ff017b82 */ /* 0x000ff00000000800 */
[----:B------:R-:W0:Y:S01]  /*0010*/  LDC.64 R4, c[0x0][0x380] ;  /* 0x0000e000ff047b82 */ /* 0x000e220000000a00 */
[----:B------:R-:W0:Y:S02]  /*0020*/  LDCU.64 UR8, c[0x0][0x358] ;  /* 0x00006b00ff0877ac */ /* 0x000e240008000a00 */
[----:B0-----:R0:W2:Y:S05]  /*0030*/  LDG.E R4, desc[UR8][R4.64] ;  /* 0x0000000804047981 */ /* 0x0010aa000c1e1900 */
[----:B------:R-:W-:Y:S01]  /*0040*/  S2UR UR4, SR_CTAID.X ;  /* 0x00000000000479c3 */ /* 0x000fe20000002500 */
[----:B------:R-:W1:Y:S01]  /*0050*/  LDCU UR5, c[0x0][0x374] ;  /* 0x00006e80ff0577ac */ /* 0x000e620008000800 */
[----:B------:R-:W-:Y:S01]  /*0060*/  IMAD.MOV.U32 R10, RZ, RZ, 0x0 ;  /* 0x00000000ff0a7424 */ /* 0x000fe200078e00ff */
[----:B------:R-:W0:Y:S01]  /*0070*/  S2R R0, SR_TID.X ;  /* 0x0000000000007919 */ /* 0x000e220000002100 */
[----:B------:R-:W-:-:S04]  /*0080*/  IMAD.MOV.U32 R11, RZ, RZ, 0x3fd80000 ;  /* 0x3fd80000ff0b7424 */ /* 0x000fc800078e00ff */
[----:B------:R-:W1:Y:S02]  /*0090*/  S2UR UR6, SR_CTAID.Y ;  /* 0x00000000000679c3 */ /* 0x000e640000002600 */
[----:B-1----:R-:W-:-:S04]  /*00a0*/  UIMAD UR4, UR4, UR5, UR6 ;  /* 0x00000005040472a4 */ /* 0x002fc8000f8e0206 */
[----:B------:R-:W-:Y:S02]  /*00b0*/  UIADD3 UR5, UPT, UPT, UR4, 0x1, URZ ;  /* 0x0000000104057890 */ /* 0x000fe4000fffe0ff */
[----:B------:R-:W-:-:S06]  /*00c0*/  USHF.L.U32 UR4, UR4, 0xa, URZ ;  /* 0x0000000a04047899 */ /* 0x000fcc00080006ff */
[----:B0-----:R-:W-:Y:S01]  /*00d0*/  LOP3.LUT R5, R0, UR4, RZ, 0xfc, !PT ;  /* 0x0000000400057c12 */ /* 0x001fe2000f8efcff */
[----:B------:R-:W0:Y:S01]  /*00e0*/  I2F.F64.U32 R6, UR5 ;  /* 0x0000000500067d12 */ /* 0x000e220008201800 */
[----:B------:R-:W-:Y:S01]  /*00f0*/  UMOV UR4, 0x400 ;  /* 0x0000040000047882 */ /* 0x000fe20000000000 */
[----:B------:R-:W1:Y:S01]  /*0100*/  S2UR UR5, SR_CgaCtaId ;  /* 0x00000000000579c3 */ /* 0x000e620000008800 */
[----:B------:R-:W-:Y:S01]  /*0110*/  ISETP.GT.U32.AND P0, PT, R5, 0x1, PT ;  /* 0x000000010500780c */ /* 0x000fe20003f04070 */
[----:B0-----:R-:W-:-:S06]  /*0120*/  DMUL R6, R6, 1024 ;  /* 0x4090000006067828 */ /* 0x001fcc0000000000 */
[----:B------:R-:W0:Y:S04]  /*0130*/  MUFU.RSQ64H R3, R7 ;  /* 0x0000000700037308 */ /* 0x000e280000001c00 */
[----:B------:R-:W-:Y:S01]  /*0140*/  VIADD R2, R7, 0xfcb00000 ;  /* 0xfcb0000007027836 */ /* 0x000fe20000000000 */
[----:B-1----:R-:W-:-:S05]  /*0150*/  ULEA UR4, UR5, UR4, 0x18 ;  /* 0x0000000405047291 */ /* 0x002fca000f8ec0ff */
[----:B0-----:R-:W-:-:S08]  /*0160*/  DMUL R8, R2, R2 ;  /* 0x0000000202087228 */ /* 0x001fd00000000000 */
[----:B------:R-:W-:-:S08]  /*0170*/  DFMA R8, R6, -R8, 1 ;  /* 0x3ff000000608742b */ /* 0x000fd00000000808 */
[----:B------:R-:W-:Y:S02]  /*0180*/  DFMA R10, R8, R10, 0.5 ;  /* 0x3fe00000080a742b */ /* 0x000fe4000000000a */
[----:B------:R-:W-:-:S08]  /*0190*/  DMUL R8, R2, R8 ;  /* 0x0000000802087228 */ /* 0x000fd00000000000 */
[----:B------:R-:W-:-:S08]  /*01a0*/  DFMA R14, R10, R8, R2 ;  /* 0x000000080a0e722b */ /* 0x000fd00000000002 */
[----:B------:R-:W-:Y:S02]  /*01b0*/  DMUL R10, R6, R14 ;  /* 0x0000000e060a7228 */ /* 0x000fe40000000000 */
[----:B------:R-:W-:Y:S02]  /*01c0*/  VIADD R13, R15, 0xfff00000 ;  /* 0xfff000000f0d7836 */ /* 0x000fe40000000000 */
[----:B------:R-:W-:-:S04]  /*01d0*/  IMAD.MOV.U32 R12, RZ, RZ, R14 ;  /* 0x000000ffff0c7224 */ /* 0x000fc800078e000e */
[----:B------:R-:W-:Y:S01]  /*01e0*/  DFMA R16, R10, -R10, R6 ;  /* 0x8000000a0a10722b */ /* 0x000fe20000000006 */
[----:B--2---:R-:W-:-:S04]  /*01f0*/  ISETP.GE.U32.AND P1, PT, R5, R4, PT ;  /* 0x000000040500720c */ /* 0x004fc80003f26070 */
[----:B------:R-:W-:Y:S02]  /*0200*/  SEL R8, R5, RZ, !P1 ;  /* 0x000000ff05087207 */ /* 0x000fe40004800000 */
[----:B------:R-:W-:Y:S02]  /*0210*/  LEA R5, R0, UR4, 0x2 ;  /* 0x0000000400057c11 */ /* 0x000fe4000f8e10ff */
[----:B------:R-:W-:Y:S01]  /*0220*/  SEL R18, R8, RZ, P0 ;  /* 0x000000ff08127207 */ /* 0x000fe20000000000 */
[----:B------:R-:W-:Y:S01]  /*0230*/  DFMA R8, R16, R12, R10 ;  /* 0x0000000c1008722b */ /* 0x000fe2000000000a */
[----:B------:R-:W-:-:S03]  /*0240*/  ISETP.GE.U32.AND P0, PT, R2, 0x7ca00000, PT ;  /* 0x7ca000000200780c */ /* 0x000fc60003f06070 */
[----:B------:R0:W-:Y:S10]  /*0250*/  STS [R5], R18 ;  /* 0x0000001205007388 */ /* 0x0001f40000000800 */
[----:B0-----:R-:W-:Y:S05]  /*0260*/  @!P0 BRA `(.L_x_0) ;  /* 0x0000000000188947 */ /* 0x001fea0003800000 */
[----:B------:R-:W-:Y:S01]  /*0270*/  IMAD.MOV.U32 R5, RZ, RZ, R2 ;  /* 0x000000ffff057224 */ /* 0x000fe200078e0002 */
[----:B------:R-:W-:Y:S01]  /*0280*/  MOV R2, 0x2d0 ;  /* 0x000002d000027802 */ /* 0x000fe20000000f00 */
[----:B------:R-:W-:Y:S02]  /*0290*/  IMAD.MOV.U32 R8, RZ, RZ, R14 ;  /* 0x000000ffff087224 */ /* 0x000fe400078e000e */
[----:B------:R-:W-:Y:S02]  /*02a0*/  IMAD.MOV.U32 R12, RZ, RZ, R16 ;  /* 0x000000ffff0c7224 */ /* 0x000fe400078e0010 */
[----:B------:R-:W-:-:S07]  /*02b0*/  IMAD.MOV.U32 R9, RZ, RZ, R13 ;  /* 0x000000ffff097224 */ /* 0x000fce00078e000d */
[----:B------:R-:W-:Y:S05]  /*02c0*/  CALL.REL.NOINC `($__internal_0_$__cuda_sm20_dsqrt_rn_f64_mediumpath_v1) ;  /* 0x0000000c00447944 */ /* 0x000fea0003c00000 */
.L_x_0:
[----:B------:R-:W0:Y:S01]  /*02d0*/  I2F.F64.U32 R6, R4 ;  /* 0x0000000400067312 */ /* 0x000e220000201800 */
[----:B------:R-:W-:Y:S02]  /*02e0*/  IMAD.MOV.U32 R12, RZ, RZ, 0x0 ;  /* 0x00000000ff0c7424 */ /* 0x000fe400078e00ff */
[----:B------:R-:W-:-:S05]  /*02f0*/  IMAD.MOV.U32 R13, RZ, RZ, 0x3fd80000 ;  /* 0x3fd80000ff0d7424 */ /* 0x000fca00078e00ff */
[----:B------:R1:W2:Y:S01]  /*0300*/  F2I.U32.F64.TRUNC R4, R8 ;  /* 0x0000000800047311 */ /* 0x0002a2000030d000 */
[----:B0-----:R-:W-:-:S07]  /*0310*/  VIADD R2, R7, 0xfcb00000 ;  /* 0xfcb0000007027836 */ /* 0x001fce0000000000 */
[----:B------:R-:W0:Y:S01]  /*0320*/  MUFU.RSQ64H R3, R7 ;  /* 0x0000000700037308 */ /* 0x000e220000001c00 */
[----:B------:R-:W-:Y:S01]  /*0330*/  ISETP.GE.U32.AND P0, PT, R2, 0x7ca00000, PT ;  /* 0x7ca000000200780c */ /* 0x000fe20003f06070 */
        /* <DEDUP_REMOVED lines=8> */
[----:B------:R-:W-:-:S08]  /*03c0*/  DFMA R16, R10, -R10, R6 ;  /* 0x8000000a0a10722b */ /* 0x000fd00000000006 */
[----:B------:R-:W-:Y:S01]  /*03d0*/  DFMA R18, R16, R12, R10 ;  /* 0x0000000c1012722b */ /* 0x000fe2000000000a */
[----:B-12---:R-:W-:Y:S10]  /*03e0*/  @!P0 BRA `(.L_x_1) ;  /* 0x0000000000208947 */ /* 0x006ff40003800000 */
[----:B------:R-:W-:Y:S01]  /*03f0*/  IMAD.MOV.U32 R5, RZ, RZ, R2 ;  /* 0x000000ffff057224 */ /* 0x000fe200078e0002 */
[----:B------:R-:W-:Y:S01]  /*0400*/  MOV R2, 0x450 ;  /* 0x0000045000027802 */ /* 0x000fe20000000f00 */
[----:B------:R-:W-:Y:S02]  /*0410*/  IMAD.MOV.U32 R8, RZ, RZ, R14 ;  /* 0x000000ffff087224 */ /* 0x000fe400078e000e */
[----:B------:R-:W-:Y:S02]  /*0420*/  IMAD.MOV.U32 R12, RZ, RZ, R16 ;  /* 0x000000ffff0c7224 */ /* 0x000fe400078e0010 */
[----:B------:R-:W-:-:S07]  /*0430*/  IMAD.MOV.U32 R9, RZ, RZ, R13 ;  /* 0x000000ffff097224 */ /* 0x000fce00078e000d */
[----:B------:R-:W-:Y:S05]  /*0440*/  CALL.REL.NOINC `($__internal_0_$__cuda_sm20_dsqrt_rn_f64_mediumpath_v1) ;  /* 0x0000000800e47944 */ /* 0x000fea0003c00000 */
[----:B------:R-:W-:Y:S02]  /*0450*/  IMAD.MOV.U32 R18, RZ, RZ, R8 ;  /* 0x000000ffff127224 */ /* 0x000fe400078e0008 */
[----:B------:R-:W-:-:S07]  /*0460*/  IMAD.MOV.U32 R19, RZ, RZ, R9 ;  /* 0x000000ffff137224 */ /* 0x000fce00078e0009 */
.L_x_1:
[----:B------:R-:W0:Y:S01]  /*0470*/  I2F.F64.U32 R2, R4 ;  /* 0x0000000400027312 */ /* 0x000e220000201800 */
[----:B------:R-:W-:Y:S01]  /*0480*/  VIADD R5, R0, 0x2 ;  /* 0x0000000200057836 */ /* 0x000fe20000000000 */
[----:B------:R-:W-:Y:S01]  /*0490*/  BSSY.RECONVERGENT B0, `(.L_x_2) ;  /* 0x0000081000007945 */ /* 0x000fe20003800200 */
[----:B0-----:R-:W-:-:S14]  /*04a0*/  DSETP.GEU.AND P0, PT, R18, R2, PT ;  /* 0x000000021200722a */ /* 0x001fdc0003f0e000 */
[----:B------:R-:W0:Y:S02]  /*04b0*/  @!P0 F2I.U32.F64.TRUNC R4, R18 ;  /* 0x0000001200048311 */ /* 0x000e24000030d000 */
[----:B0-----:R-:W-:-:S13]  /*04c0*/  ISETP.GT.U32.AND P0, PT, R5, R4, PT ;  /* 0x000000040500720c */ /* 0x001fda0003f04070 */
[----:B------:R-:W-:Y:S05]  /*04d0*/  @P0 BRA `(.L_x_3) ;  /* 0x0000000400f00947 */ /* 0x000fea0003800000 */
.L_x_5:
[----:B------:R-:W0:Y:S01]  /*04e0*/  I2F.U32.RP R2, R5 ;  /* 0x0000000500027306 */ /* 0x000e220000209000 */
[----:B------:R-:W-:Y:S01]  /*04f0*/  IMAD.MOV.U32 R8, RZ, RZ, RZ ;  /* 0x000000ffff087224 */ /* 0x000fe200078e00ff */
[----:B------:R-:W-:Y:S02]  /*0500*/  ISETP.NE.U32.AND P5, PT, R5, RZ, PT ;  /* 0x000000ff0500720c */ /* 0x000fe40003fa5070 */
[----:B------:R-:W-:-:S04]  /*0510*/  LOP3.LUT R7, RZ, R5, RZ, 0x33, !PT ;  /* 0x00000005ff077212 */ /* 0x000fc800078e33ff */
[----:B0-----:R-:W0:Y:S02]  /*0520*/  MUFU.RCP R2, R2 ;  /* 0x0000000200027308 */ /* 0x001e240000001000 */
[----:B0-----:R-:W-:-:S06]  /*0530*/  VIADD R9, R2, 0xffffffe ;  /* 0x0ffffffe02097836 */ /* 0x001fcc0000000000 */
[----:B------:R-:W0:Y:S02]  /*0540*/  F2I.FTZ.U32.TRUNC.NTZ R9, R9 ;  /* 0x0000000900097305 */ /* 0x000e24000021f000 */
[----:B0-----:R-:W-:-:S04]  /*0550*/  IMAD.MOV R6, RZ, RZ, -R9 ;  /* 0x000000ffff067224 */ /* 0x001fc800078e0a09 */
[----:B------:R-:W-:Y:S02]  /*0560*/  IMAD R3, R6, R5, RZ ;  /* 0x0000000506037224 */ /* 0x000fe400078e02ff */
[----:B------:R-:W-:Y:S02]  /*0570*/  IMAD.MOV.U32 R6, RZ, RZ, 0x10 ;  /* 0x00000010ff067424 */ /* 0x000fe400078e00ff */
[----:B------:R-:W-:-:S07]  /*0580*/  IMAD.HI.U32 R8, R9, R3, R8 ;  /* 0x0000000309087227 */ /* 0x000fce00078e0008 */
.L_x_4:
[----:B------:R0:W1:Y:S01]  /*0590*/  LDS R24, [R6+UR4+-0x10] ;  /* 0xfffff00406187984 */ /* 0x0000620008000800 */
[----:B------:R-:W2:Y:S01]  /*05a0*/  I2F.U32.RP R10, R5 ;  /* 0x00000005000a7306 */ /* 0x000ea20000209000 */
[----:B------:R-:W-:-:S05]  /*05b0*/  VIADD R9, R6, UR4 ;  /* 0x0000000406097c36 */ /* 0x000fca0008000000 */
[----:B------:R-:W3:Y:S01]  /*05c0*/  LDS R18, [R9+-0xc] ;  /* 0xfffff40009127984 */ /* 0x000ee20000000800 */
[----:B0-----:R-:W-:-:S03]  /*05d0*/  VIADD R6, R6, 0x20 ;  /* 0x0000002006067836 */ /* 0x001fc60000000000 */
[----:B------:R-:W0:Y:S04]  /*05e0*/  LDS R20, [R9+-0x8] ;  /* 0xfffff80009147984 */ /* 0x000e280000000800 */
[----:B------:R-:W4:Y:S01]  /*05f0*/  LDS R22, [R9+-0x4] ;  /* 0xfffffc0009167984 */ /* 0x000f220000000800 */
[----:B--2---:R-:W2:Y:S03]  /*0600*/  MUFU.RCP R10, R10 ;  /* 0x0000000a000a7308 */ /* 0x004ea60000001000 */
[----:B------:R-:W5:Y:S04]  /*0610*/  LDS R16, [R9] ;  /* 0x0000000009107984 */ /* 0x000f680000000800 */
[----:B------:R-:W5:Y:S04]  /*0620*/  LDS R14, [R9+0x4] ;  /* 0x00000400090e7984 */ /* 0x000f680000000800 */
[----:B------:R-:W5:Y:S01]  /*0630*/  LDS R12, [R9+0x8] ;  /* 0x00000800090c7984 */ /* 0x000f620000000800 */
[----:B--2---:R-:W-:-:S03]  /*0640*/  VIADD R3, R10, 0xffffffe ;  /* 0x0ffffffe0a037836 */ /* 0x004fc60000000000 */
[----:B------:R-:W2:Y:S03]  /*0650*/  LDS R10, [R9+0xc] ;  /* 0x00000c00090a7984 */ /* 0x000ea60000000800 */
[----:B------:R-:W3:Y:S01]  /*0660*/  F2I.FTZ.U32.TRUNC.NTZ R3, R3 ;  /* 0x0000000300037305 */ /* 0x000ee2000021f000 */
[----:B-1----:R-:W-:-:S04]  /*0670*/  IMAD.HI.U32 R2, R8, R24, RZ ;  /* 0x0000001808027227 */ /* 0x002fc800078e00ff */
[----:B------:R-:W-:-:S04]  /*0680*/  IMAD.MOV R2, RZ, RZ, -R2 ;  /* 0x000000ffff027224 */ /* 0x000fc800078e0a02 */
[----:B------:R-:W-:-:S05]  /*0690*/  IMAD R26, R5, R2, R24 ;  /* 0x00000002051a7224 */ /* 0x000fca00078e0218 */
[----:B------:R-:W-:Y:S01]  /*06a0*/  ISETP.GE.U32.AND P0, PT, R26, R5, PT ;  /* 0x000000051a00720c */ /* 0x000fe20003f06070 */
[----:B---3--:R-:W-:-:S04]  /*06b0*/  IMAD.MOV R2, RZ, RZ, -R3 ;  /* 0x000000ffff027224 */ /* 0x008fc800078e0a03 */
[----:B------:R-:W-:Y:S02]  /*06c0*/  IMAD R11, R2, R5, RZ ;  /* 0x00000005020b7224 */ /* 0x000fe400078e02ff */
[----:B------:R-:W-:-:S04]  /*06d0*/  IMAD.MOV.U32 R2, RZ, RZ, RZ ;  /* 0x000000ffff027224 */ /* 0x000fc800078e00ff */
[----:B------:R-:W-:-:S04]  /*06e0*/  IMAD.HI.U32 R19, R3, R11, R2 ;  /* 0x0000000b03137227 */ /* 0x000fc800078e0002 */
[----:B------:R-:W-:Y:S02]  /*06f0*/  @P0 IMAD.IADD R26, R26, 0x1, -R5 ;  /* 0x000000011a1a0824 */ /* 0x000fe400078e0a05 */
[----:B------:R-:W-:-:S03]  /*0700*/  IMAD.HI.U32 R2, R19, R18, RZ ;  /* 0x0000001213027227 */ /* 0x000fc600078e00ff */
[----:B------:R-:W-:Y:S01]  /*0710*/  ISETP.GE.U32.AND P0, PT, R26, R5, PT ;  /* 0x000000051a00720c */ /* 0x000fe20003f06070 */
[----:B------:R-:W-:Y:S02]  /*0720*/  IMAD.MOV R2, RZ, RZ, -R2 ;  /* 0x000000ffff027224 */ /* 0x000fe400078e0a02 */
[----:B0-----:R-:W-:-:S04]  /*0730*/  IMAD.HI.U32 R3, R19, R20, RZ ;  /* 0x0000001413037227 */ /* 0x001fc800078e00ff */
[----:B------:R-:W-:Y:S02]  /*0740*/  IMAD R2, R5, R2, R18 ;  /* 0x0000000205027224 */ /* 0x000fe400078e0212 */
[----:B----4-:R-:W-:-:S03]  /*0750*/  IMAD.HI.U32 R11, R19, R22, RZ ;  /* 0x00000016130b7227 */ /* 0x010fc600078e00ff */
[-C--:B------:R-:W-:Y:S01]  /*0760*/  ISETP.GE.U32.AND P1, PT, R2, R5.reuse, PT ;  /* 0x000000050200720c */ /* 0x080fe20003f26070 */
[----:B------:R-:W-:Y:S01]  /*0770*/  @P0 IMAD.IADD R26, R26, 0x1, -R5 ;  /* 0x000000011a1a0824 */ /* 0x000fe200078e0a05 */
[----:B------:R-:W-:Y:S01]  /*0780*/  ISETP.NE.AND P0, PT, R24, R5, PT ;  /* 0x000000051800720c */ /* 0x000fe20003f05270 */
[----:B-----5:R-:W-:-:S03]  /*0790*/  IMAD.HI.U32 R13, R19, R16, RZ ;  /* 0x00000010130d7227 */ /* 0x020fc600078e00ff */
[----:B------:R-:W-:Y:S01]  /*07a0*/  SEL R26, R7, R26, !P5 ;  /* 0x0000001a071a7207 */ /* 0x000fe20006800000 */
[----:B------:R-:W-:-:S03]  /*07b0*/  IMAD.HI.U32 R15, R19, R14, RZ ;  /* 0x0000000e130f7227 */ /* 0x000fc600078e00ff */
[----:B------:R-:W-:Y:S01]  /*07c0*/  ISETP.NE.OR P0, PT, R26, RZ, !P0 ;  /* 0x000000ff1a00720c */ /* 0x000fe20004705670 */
[----:B------:R-:W-:Y:S02]  /*07d0*/  IMAD.MOV R3, RZ, RZ, -R3 ;  /* 0x000000ffff037224 */ /* 0x000fe400078e0a03 */
[----:B------:R-:W-:Y:S02]  /*07e0*/  IMAD.MOV R11, RZ, RZ, -R11 ;  /* 0x000000ffff0b7224 */ /* 0x000fe400078e0a0b */
[----:B------:R-:W-:Y:S02]  /*07f0*/  IMAD.MOV R13, RZ, RZ, -R13 ;  /* 0x000000ffff0d7224 */ /* 0x000fe400078e0a0d */
[----:B------:R-:W-:Y:S02]  /*0800*/  @P1 IMAD.IADD R2, R2, 0x1, -R5 ;  /* 0x0000000102021824 */ /* 0x000fe400078e0a05 */
[C---:B------:R-:W-:Y:S02]  /*0810*/  IMAD R24, R5.reuse, R3, R20 ;  /* 0x0000000305187224 */ /* 0x040fe400078e0214 */
[----:B------:R-:W-:Y:S01]  /*0820*/  IMAD.MOV R15, RZ, RZ, -R15 ;  /* 0x000000ffff0f7224 */ /* 0x000fe200078e0a0f */
[----:B------:R-:W-:Y:S01]  /*0830*/  ISETP.GE.U32.AND P1, PT, R2, R5, PT ;  /* 0x000000050200720c */ /* 0x000fe20003f26070 */
[C---:B------:R-:W-:Y:S01]  /*0840*/  IMAD R28, R5.reuse, R11, R22 ;  /* 0x0000000b051c7224 */ /* 0x040fe200078e0216 */
[----:B------:R-:W-:Y:S01]  /*0850*/  ISETP.GE.U32.AND P6, PT, R24, R5, PT ;  /* 0x000000051800720c */ /* 0x000fe20003fc6070 */
[C---:B------:R-:W-:Y:S01]  /*0860*/  IMAD R26, R5.reuse, R13, R16 ;  /* 0x0000000d051a7224 */ /* 0x040fe200078e0210 */
[----:B------:R0:W-:Y:S01]  /*0870*/  @!P0 STS [R9+-0x10], RZ ;  /* 0xfffff0ff09008388 */ /* 0x0001e20000000800 */
[----:B------:R-:W-:Y:S01]  /*0880*/  IMAD R3, R5, R15, R14 ;  /* 0x0000000f05037224 */ /* 0x000fe200078e020e */
[-C--:B------:R-:W-:Y:S01]  /*0890*/  ISETP.GE.U32.AND P2, PT, R28, R5.reuse, PT ;  /* 0x000000051c00720c */ /* 0x080fe20003f46070 */
[----:B------:R-:W-:Y:S01]  /*08a0*/  IMAD.HI.U32 R17, R19, R12, RZ ;  /* 0x0000000c13117227 */ /* 0x000fe200078e00ff */
[----:B------:R-:W-:-:S02]  /*08b0*/  ISETP.GE.U32.AND P4, PT, R26, R5, PT ;  /* 0x000000051a00720c */ /* 0x000fc40003f86070 */
[-C--:B------:R-:W-:Y:S01]  /*08c0*/  ISETP.GE.U32.AND P3, PT, R3, R5.reuse, PT ;  /* 0x000000050300720c */ /* 0x080fe20003f66070 */
[----:B--2---:R-:W-:Y:S01]  /*08d0*/  IMAD.HI.U32 R19, R19, R10, RZ ;  /* 0x0000000a13137227 */ /* 0x004fe200078e00ff */
[-C--:B------:R-:W-:Y:S02]  /*08e0*/  ISETP.NE.AND P0, PT, R18, R5.reuse, PT ;  /* 0x000000051200720c */ /* 0x080fe40003f05270 */
[----:B------:R-:W-:Y:S01]  /*08f0*/  LOP3.LUT R13, RZ, R5, RZ, 0x33, !PT ;  /* 0x00000005ff0d7212 */ /* 0x000fe200078e33ff */
[----:B------:R-:W-:Y:S02]  /*0900*/  IMAD.MOV R17, RZ, RZ, -R17 ;  /* 0x000000ffff117224 */ /* 0x000fe400078e0a11 */
[----:B------:R-:W-:Y:S02]  /*0910*/  IMAD.MOV R19, RZ, RZ, -R19 ;  /* 0x000000ffff137224 */ /* 0x000fe400078e0a13 */
[C---:B------:R-:W-:Y:S02]  /*0920*/  IMAD R11, R5.reuse, R17, R12 ;  /* 0x00000011050b7224 */ /* 0x040fe400078e020c */
[----:B------:R-:W-:-:S02]  /*0930*/  IMAD R18, R5, R19, R10 ;  /* 0x0000001305127224 */ /* 0x000fc400078e020a */
[--C-:B------:R-:W-:Y:S01]  /*0940*/  @P1 IMAD.IADD R2, R2, 0x1, -R5.reuse ;  /* 0x0000000102021824 */ /* 0x100fe200078e0a05 */
[-C--:B------:R-:W-:Y:S01]  /*0950*/  ISETP.GE.U32.AND P1, PT, R11, R5.reuse, PT ;  /* 0x000000050b00720c */ /* 0x080fe20003f26070 */
[--C-:B------:R-:W-:Y:S01]  /*0960*/  @P6 IMAD.IADD R24, R24, 0x1, -R5.reuse ;  /* 0x0000000118186824 */ /* 0x100fe200078e0a05 */
[----:B------:R-:W-:Y:S01]  /*0970*/  ISETP.NE.U32.AND P6, PT, R5, RZ, PT ;  /* 0x000000ff0500720c */ /* 0x000fe20003fc5070 */
[--C-:B------:R-:W-:Y:S01]  /*0980*/  @P2 IMAD.IADD R28, R28, 0x1, -R5.reuse ;  /* 0x000000011c1c2824 */ /* 0x100fe200078e0a05 */
[-C--:B------:R-:W-:Y:S01]  /*0990*/  ISETP.GE.U32.AND P2, PT, R18, R5.reuse, PT ;  /* 0x000000051200720c */ /* 0x080fe20003f46070 */
[--C-:B------:R-:W-:Y:S01]  /*09a0*/  @P4 IMAD.IADD R26, R26, 0x1, -R5.reuse ;  /* 0x000000011a1a4824 */ /* 0x100fe200078e0a05 */
[-C--:B------:R-:W-:Y:S01]  /*09b0*/  ISETP.GE.U32.AND P4, PT, R24, R5.reuse, PT ;  /* 0x000000051800720c */ /* 0x080fe20003f86070 */
[----:B------:R-:W-:Y:S01]  /*09c0*/  @P3 IMAD.IADD R3, R3, 0x1, -R5 ;  /* 0x0000000103033824 */ /* 0x000fe200078e0a05 */
[----:B------:R-:W-:Y:S02]  /*09d0*/  ISETP.GE.U32.AND P3, PT, R28, R5, PT ;  /* 0x000000051c00720c */ /* 0x000fe40003f66070 */
[----:B------:R-:W-:-:S03]  /*09e0*/  SEL R2, R13, R2, !P6 ;  /* 0x000000020d027207 */ /* 0x000fc60007000000 */
[--C-:B------:R-:W-:Y:S01]  /*09f0*/  @P1 IMAD.IADD R11, R11, 0x1, -R5.reuse ;  /* 0x000000010b0b1824 */ /* 0x100fe200078e0a05 */
[-C--:B------:R-:W-:Y:S02]  /*0a00*/  ISETP.GE.U32.AND P1, PT, R26, R5.reuse, PT ;  /* 0x000000051a00720c */ /* 0x080fe40003f26070 */
[----:B------:R-:W-:Y:S01]  /*0a10*/  ISETP.NE.OR P0, PT, R2, RZ, !P0 ;  /* 0x000000ff0200720c */ /* 0x000fe20004705670 */
[--C-:B------:R-:W-:Y:S01]  /*0a20*/  @P2 IMAD.IADD R18, R18, 0x1, -R5.reuse ;  /* 0x0000000112122824 */ /* 0x100fe200078e0a05 */
[-C--:B------:R-:W-:Y:S01]  /*0a30*/  ISETP.GE.U32.AND P2, PT, R3, R5.reuse, PT ;  /* 0x000000050300720c */ /* 0x080fe20003f46070 */
[--C-:B------:R-:W-:Y:S02]  /*0a40*/  @P4 IMAD.IADD R24, R24, 0x1, -R5.reuse ;  /* 0x0000000118184824 */ /* 0x100fe400078e0a05 */
[----:B------:R-:W-:Y:S01]  /*0a50*/  @P3 IMAD.IADD R28, R28, 0x1, -R5 ;  /* 0x000000011c1c3824 */ /* 0x000fe200078e0a05 */
[-C--:B------:R-:W-:Y:S02]  /*0a60*/  ISETP.GE.U32.AND P3, PT, R11, R5.reuse, PT ;  /* 0x000000050b00720c */ /* 0x080fe40003f66070 */
[----:B------:R-:W-:-:S02]  /*0a70*/  ISETP.GE.U32.AND P4, PT, R18, R5, PT ;  /* 0x000000051200720c */ /* 0x000fc40003f86070 */
[C---:B------:R-:W-:Y:S01]  /*0a80*/  SEL R24, R13.reuse, R24, !P6 ;  /* 0x000000180d187207 */ /* 0x040fe20007000000 */
[--C-:B------:R-:W-:Y:S01]  /*0a90*/  @P1 IMAD.IADD R26, R26, 0x1, -R5.reuse ;  /* 0x000000011a1a1824 */ /* 0x100fe200078e0a05 */
[----:B------:R-:W-:Y:S01]  /*0aa0*/  SEL R28, R13, R28, !P6 ;  /* 0x0000001c0d1c7207 */ /* 0x000fe20007000000 */
[----:B------:R0:W-:Y:S01]  /*0ab0*/  @!P0 STS [R9+-0xc], RZ ;  /* 0xfffff4ff09008388 */ /* 0x0001e20000000800 */
[-C--:B------:R-:W-:Y:S01]  /*0ac0*/  ISETP.NE.AND P1, PT, R22, R5.reuse, PT ;  /* 0x000000051600720c */ /* 0x080fe20003f25270 */
[--C-:B------:R-:W-:Y:S01]  /*0ad0*/  @P2 IMAD.IADD R3, R3, 0x1, -R5.reuse ;  /* 0x0000000103032824 */ /* 0x100fe200078e0a05 */
[----:B------:R-:W-:Y:S02]  /*0ae0*/  SEL R26, R13, R26, !P6 ;  /* 0x0000001a0d1a7207 */ /* 0x000fe40007000000 */
[----:B------:R-:W-:Y:S01]  /*0af0*/  ISETP.NE.AND P2, PT, R16, R5, PT ;  /* 0x000000051000720c */ /* 0x000fe20003f45270 */
[--C-:B------:R-:W-:Y:S01]  /*0b00*/  @P3 IMAD.IADD R11, R11, 0x1, -R5.reuse ;  /* 0x000000010b0b3824 */ /* 0x100fe200078e0a05 */
[----:B------:R-:W-:Y:S01]  /*0b10*/  SEL R3, R13, R3, !P6 ;  /* 0x000000030d037207 */ /* 0x000fe20007000000 */
[----:B------:R-:W-:Y:S01]  /*0b20*/  @P4 IMAD.IADD R18, R18, 0x1, -R5 ;  /* 0x0000000112124824 */ /* 0x000fe200078e0a05 */
[----:B------:R-:W-:-:S02]  /*0b30*/  ISETP.NE.AND P3, PT, R14, R5, PT ;  /* 0x000000050e00720c */ /* 0x000fc40003f65270 */
[C---:B------:R-:W-:Y:S02]  /*0b40*/  SEL R11, R13.reuse, R11, !P6 ;  /* 0x0000000b0d0b7207 */ /* 0x040fe40007000000 */
[----:B------:R-:W-:Y:S02]  /*0b50*/  SEL R18, R13, R18, !P6 ;  /* 0x000000120d127207 */ /* 0x000fe40007000000 */
[-C--:B------:R-:W-:Y:S02]  /*0b60*/  ISETP.NE.AND P4, PT, R12, R5.reuse, PT ;  /* 0x000000050c00720c */ /* 0x080fe40003f85270 */
[-C--:B------:R-:W-:Y:S02]  /*0b70*/  ISETP.NE.AND P6, PT, R10, R5.reuse, PT ;  /* 0x000000050a00720c */ /* 0x080fe40003fc5270 */
[----:B------:R-:W-:Y:S02]  /*0b80*/  ISETP.NE.AND P0, PT, R20, R5, PT ;  /* 0x000000051400720c */ /* 0x000fe40003f05270 */
[----:B------:R-:W-:-:S02]  /*0b90*/  ISETP.NE.OR P1, PT, R28, RZ, !P1 ;  /* 0x000000ff1c00720c */ /* 0x000fc40004f25670 */
[----:B------:R-:W-:Y:S02]  /*0ba0*/  ISETP.NE.OR P2, PT, R26, RZ, !P2 ;  /* 0x000000ff1a00720c */ /* 0x000fe40005745670 */
[----:B------:R-:W-:Y:S02]  /*0bb0*/  ISETP.NE.OR P3, PT, R3, RZ, !P3 ;  /* 0x000000ff0300720c */ /* 0x000fe40005f65670 */
[----:B------:R-:W-:Y:S02]  /*0bc0*/  ISETP.NE.OR P4, PT, R11, RZ, !P4 ;  /* 0x000000ff0b00720c */ /* 0x000fe40006785670 */
[----:B------:R-:W-:Y:S02]  /*0bd0*/  ISETP.NE.OR P6, PT, R18, RZ, !P6 ;  /* 0x000000ff1200720c */ /* 0x000fe400077c5670 */
[----:B------:R-:W-:-:S03]  /*0be0*/  ISETP.NE.OR P0, PT, R24, RZ, !P0 ;  /* 0x000000ff1800720c */ /* 0x000fc60004705670 */
[----:B------:R0:W-:Y:S04]  /*0bf0*/  @!P1 STS [R9+-0x4], RZ ;  /* 0xfffffcff09009388 */ /* 0x0001e80000000800 */
[----:B------:R0:W-:Y:S04]  /*0c00*/  @!P2 STS [R9], RZ ;  /* 0x000000ff0900a388 */ /* 0x0001e80000000800 */
[----:B------:R0:W-:Y:S04]  /*0c10*/  @!P3 STS [R9+0x4], RZ ;  /* 0x000004ff0900b388 */ /* 0x0001e80000000800 */
[----:B------:R0:W-:Y:S04]  /*0c20*/  @!P4 STS [R9+0x8], RZ ;  /* 0x000008ff0900c388 */ /* 0x0001e80000000800 */
[----:B------:R0:W-:Y:S04]  /*0c30*/  @!P6 STS [R9+0xc], RZ ;  /* 0x00000cff0900e388 */ /* 0x0001e80000000800 */
[----:B------:R0:W-:Y:S01]  /*0c40*/  @!P0 STS [R9+-0x8], RZ ;  /* 0xfffff8ff09008388 */ /* 0x0001e20000000800 */
[----:B------:R-:W-:-:S13]  /*0c50*/  ISETP.NE.AND P0, PT, R6, 0x1010, PT ;  /* 0x000010100600780c */ /* 0x000fda0003f05270 */
[----:B0-----:R-:W-:Y:S05]  /*0c60*/  @P0 BRA `(.L_x_4) ;  /* 0xfffffff800480947 */ /* 0x001fea000383ffff */
[----:B------:R-:W-:-:S05]  /*0c70*/  VIADD R5, R5, 0x400 ;  /* 0x0000040005057836 */ /* 0x000fca0000000000 */
[----:B------:R-:W-:-:S13]  /*0c80*/  ISETP.GT.U32.AND P0, PT, R5, R4, PT ;  /* 0x000000040500720c */ /* 0x000fda0003f04070 */
[----:B------:R-:W-:Y:S05]  /*0c90*/  @!P0 BRA `(.L_x_5) ;  /* 0xfffffff800108947 */ /* 0x000fea000383ffff */
.L_x_3:
[----:B------:R-:W-:Y:S05]  /*0ca0*/  BSYNC.RECONVERGENT B0 ;  /* 0x0000000000007941 */ /* 0x000fea0003800200 */
.L_x_2:
[----:B------:R-:W-:Y:S01]  /*0cb0*/  BAR.SYNC.DEFER_BLOCKING 0x0 ;  /* 0x0000000000007b1d */ /* 0x000fe20000010000 */
[----:B------:R-:W-:-:S13]  /*0cc0*/  ISETP.NE.AND P0, PT, R0, RZ, PT ;  /* 0x000000ff0000720c */ /* 0x000fda0003f05270 */
[----:B------:R-:W-:Y:S05]  /*0cd0*/  @P0 EXIT ;  /* 0x000000000000094d */ /* 0x000fea0003800000 */
[----:B------:R-:W-:Y:S01]  /*0ce0*/  CS2R R2, SRZ ;  /* 0x0000000000027805 */ /* 0x000fe2000001ff00 */
[----:B------:R-:W-:-:S07]  /*0cf0*/  IMAD.MOV.U32 R0, RZ, RZ, 0x40 ;  /* 0x00000040ff007424 */ /* 0x000fce00078e00ff */
.L_x_6:
[----:B------:R-:W0:Y:S04]  /*0d00*/  LDS.128 R16, [R0+UR4+-0x40] ;  /* 0xffffc00400107984 */ /* 0x000e280008000c00 */
[----:B------:R-:W1:Y:S04]  /*0d10*/  LDS.128 R20, [R0+UR4+-0x30] ;  /* 0xffffd00400147984 */ /* 0x000e680008000c00 */
[----:B------:R-:W2:Y:S04]  /*0d20*/  LDS.128 R4, [R0+UR4+-0x20] ;  /* 0xffffe00400047984 */ /* 0x000ea80008000c00 */
[----:B------:R-:W3:Y:S04]  /*0d30*/  LDS.128 R8, [R0+UR4+-0x10] ;  /* 0xfffff00400087984 */ /* 0x000ee80008000c00 */
[----:B------:R-:W4:Y:S04]  /*0d40*/  LDS.128 R12, [R0+UR4] ;  /* 0x00000004000c7984 */ /* 0x000f280008000c00 */
[----:B------:R-:W-:Y:S01]  /*0d50*/  LDS.128 R24, [R0+UR4+0x30] ;  /* 0x0000300400187984 */ /* 0x000fe20008000c00 */
[----:B0-----:R-:W-:-:S04]  /*0d60*/  IADD3 R2, P4, P5, R17, R2, R16 ;  /* 0x0000000211027210 */ /* 0x001fc80007d9e010 */
[----:B------:R-:W-:Y:S02]  /*0d70*/  IADD3 R2, P0, P1, R19, R2, R18 ;  /* 0x0000000213027210 */ /* 0x000fe4000791e012 */
[----:B------:R-:W0:Y:S01]  /*0d80*/  LDS.128 R16, [R0+UR4+0x10] ;  /* 0x0000100400107984 */ /* 0x000e220008000c00 */
[----:B------:R-:W-:Y:S02]  /*0d90*/  IADD3.X R3, PT, PT, RZ, R3, RZ, P4, P5 ;  /* 0x00000003ff037210 */ /* 0x000fe400027ea4ff */
[----:B-1----:R-:W-:Y:S02]  /*0da0*/  IADD3 R2, P2, P3, R21, R2, R20 ;  /* 0x0000000215027210 */ /* 0x002fe40007b5e014 */
[----:B------:R-:W-:Y:S02]  /*0db0*/  IADD3.X R3, PT, PT, RZ, R3, RZ, P0, P1 ;  /* 0x00000003ff037210 */ /* 0x000fe400007e24ff */
[----:B------:R-:W-:Y:S02]  /*0dc0*/  IADD3 R2, P5, P4, R23, R2, R22 ;  /* 0x0000000217027210 */ /* 0x000fe40007cbe016 */
[----:B------:R1:W5:Y:S01]  /*0dd0*/  LDS.128 R20, [R0+UR4+0x20] ;  /* 0x0000200400147984 */ /* 0x0003620008000c00 */
[----:B------:R-:W-:-:S02]  /*0de0*/  IADD3.X R3, PT, PT, RZ, R3, RZ, P2, P3 ;  /* 0x00000003ff037210 */ /* 0x000fc400017e64ff */
[----:B--2---:R-:W-:Y:S02]  /*0df0*/  IADD3 R4, P0, P1, R5, R2, R4 ;  /* 0x0000000205047210 */ /* 0x004fe4000791e004 */
[----:B------:R-:W-:Y:S02]  /*0e00*/  IADD3.X R3, PT, PT, RZ, R3, RZ, P5, P4 ;  /* 0x00000003ff037210 */ /* 0x000fe40002fe84ff */
[----:B------:R-:W-:Y:S01]  /*0e10*/  IADD3 R6, P2, P3, R7, R4, R6 ;  /* 0x0000000407067210 */ /* 0x000fe20007b5e006 */
[----:B-1----:R-:W-:Y:S01]  /*0e20*/  VIADD R0, R0, 0x80 ;  /* 0x0000008000007836 */ /* 0x002fe20000000000 */
[----:B------:R-:W-:Y:S02]  /*0e30*/  IADD3.X R3, PT, PT, RZ, R3, RZ, P0, P1 ;  /* 0x00000003ff037210 */ /* 0x000fe400007e24ff */
[----:B---3--:R-:W-:Y:S02]  /*0e40*/  IADD3 R8, P0, P1, R9, R6, R8 ;  /* 0x0000000609087210 */ /* 0x008fe4000791e008 */
[----:B------:R-:W-:-:S02]  /*0e50*/  IADD3.X R3, PT, PT, RZ, R3, RZ, P2, P3 ;  /* 0x00000003ff037210 */ /* 0x000fc400017e64ff */
[----:B------:R-:W-:Y:S02]  /*0e60*/  IADD3 R10, P2, P3, R11, R8, R10 ;  /* 0x000000080b0a7210 */ /* 0x000fe40007b5e00a */
[----:B------:R-:W-:Y:S02]  /*0e70*/  IADD3.X R3, PT, PT, RZ, R3, RZ, P0, P1 ;  /* 0x00000003ff037210 */ /* 0x000fe400007e24ff */
[----:B----4-:R-:W-:Y:S02]  /*0e80*/  IADD3 R12, P0, P1, R13, R10, R12 ;  /* 0x0000000a0d0c7210 */ /* 0x010fe4000791e00c */
[----:B------:R-:W-:Y:S02]  /*0e90*/  IADD3.X R3, PT, PT, RZ, R3, RZ, P2, P3 ;  /* 0x00000003ff037210 */ /* 0x000fe400017e64ff */
[----:B------:R-:W-:Y:S02]  /*0ea0*/  IADD3 R14, P2, P3, R15, R12, R14 ;  /* 0x0000000c0f0e7210 */ /* 0x000fe40007b5e00e */
[----:B------:R-:W-:-:S04]  /*0eb0*/  IADD3.X R3, PT, PT, RZ, R3, RZ, P0, P1 ;  /* 0x00000003ff037210 */ /* 0x000fc800007e24ff */
[----:B------:R-:W-:Y:S02]  /*0ec0*/  IADD3.X R3, PT, PT, RZ, R3, RZ, P2, P3 ;  /* 0x00000003ff037210 */ /* 0x000fe400017e64ff */
[----:B0-----:R-:W-:-:S04]  /*0ed0*/  IADD3 R16, P0, P1, R17, R14, R16 ;  /* 0x0000000e11107210 */ /* 0x001fc8000791e010 */
[----:B------:R-:W-:Y:S02]  /*0ee0*/  IADD3 R18, P2, P3, R19, R16, R18 ;  /* 0x0000001013127210 */ /* 0x000fe40007b5e012 */
[----:B------:R-:W-:Y:S02]  /*0ef0*/  IADD3.X R3, PT, PT, RZ, R3, RZ, P0, P1 ;  /* 0x00000003ff037210 */ /* 0x000fe400007e24ff */
[----:B-----5:R-:W-:Y:S02]  /*0f00*/  IADD3 R20, P0, P1, R21, R18, R20 ;  /* 0x0000001215147210 */ /* 0x020fe4000791e014 */
[----:B------:R-:W-:Y:S02]  /*0f10*/  IADD3.X R3, PT, PT, RZ, R3, RZ, P2, P3 ;  /* 0x00000003ff037210 */ /* 0x000fe400017e64ff */
[----:B------:R-:W-:Y:S02]  /*0f20*/  IADD3 R22, P2, P3, R23, R20, R22 ;  /* 0x0000001417167210 */ /* 0x000fe40007b5e016 */
[----:B------:R-:W-:-:S02]  /*0f30*/  IADD3.X R3, PT, PT, RZ, R3, RZ, P0, P1 ;  /* 0x00000003ff037210 */ /* 0x000fc400007e24ff */
[----:B------:R-:W-:Y:S02]  /*0f40*/  ISETP.NE.AND P0, PT, R0, 0x1040, PT ;  /* 0x000010400000780c */ /* 0x000fe40003f05270 */
[----:B------:R-:W-:Y:S02]  /*0f50*/  IADD3 R24, P1, P4, R25, R22, R24 ;  /* 0x0000001619187210 */ /* 0x000fe40007c3e018 */
[----:B------:R-:W-:Y:S02]  /*0f60*/  IADD3.X R3, PT, PT, RZ, R3, RZ, P2, P3 ;  /* 0x00000003ff037210 */ /* 0x000fe400017e64ff */
[----:B------:R-:W-:Y:S02]  /*0f70*/  IADD3 R2, P2, P3, R27, R24, R26 ;  /* 0x000000181b027210 */ /* 0x000fe40007b5e01a */
[----:B------:R-:W-:-:S04]  /*0f80*/  IADD3.X R3, PT, PT, RZ, R3, RZ, P1, P4 ;  /* 0x00000003ff037210 */ /* 0x000fc80000fe84ff */
[----:B------:R-:W-:Y:S01]  /*0f90*/  IADD3.X R3, PT, PT, RZ, R3, RZ, P2, P3 ;  /* 0x00000003ff037210 */ /* 0x000fe200017e64ff */
[----:B------:R-:W-:Y:S06]  /*0fa0*/  @P0 BRA `(.L_x_6) ;  /* 0xfffffffc00540947 */ /* 0x000fec000383ffff */
[----:B------:R-:W0:Y:S02]  /*0fb0*/  LDC.64 R4, c[0x0][0x388] ;  /* 0x0000e200ff047b82 */ /* 0x000e240000000a00 */
[----:B0-----:R-:W-:Y:S01]  /*0fc0*/  REDG.E.ADD.64.STRONG.GPU desc[UR8][R4.64], R2 ;  /* 0x000000020400798e */ /* 0x001fe2000c12e508 */
[----:B------:R-:W-:Y:S05]  /*0fd0*/  EXIT ;  /* 0x000000000000794d */ /* 0x000fea0003800000 */
        .weak           $__internal_0_$__cuda_sm20_dsqrt_rn_f64_mediumpath_v1
        .type           $__internal_0_$__cuda_sm20_dsqrt_rn_f64_mediumpath_v1,@function
        .size           $__internal_0_$__cuda_sm20_dsqrt_rn_f64_mediumpath_v1,(.L_x_11 - $__internal_0_$__cuda_sm20_dsqrt_rn_f64_mediumpath_v1)
$__internal_0_$__cuda_sm20_dsqrt_rn_f64_mediumpath_v1:
[----:B------:R-:W-:Y:S01]  /*0fe0*/  ISETP.GE.U32.AND P0, PT, R5, -0x3400000, PT ;  /* 0xfcc000000500780c */ /* 0x000fe20003f06070 */
[----:B------:R-:W-:-:S12]  /*0ff0*/  IMAD.MOV.U32 R13, RZ, RZ, R17 ;  /* 0x000000ffff0d7224 */ /* 0x000fd800078e0011 */
[----:B------:R-:W-:Y:S05]  /*1000*/  @!P0 BRA `(.L_x_7) ;  /* 0x0000000000208947 */ /* 0x000fea0003800000 */
[----:B------:R-:W-:-:S10]  /*1010*/  DFMA.RM R8, R12, R8, R10 ;  /* 0x000000080c08722b */ /* 0x000fd4000000400a */
[----:B------:R-:W-:-:S05]  /*1020*/  IADD3 R10, P0, PT, R8, 0x1, RZ ;  /* 0x00000001080a7810 */ /* 0x000fca0007f1e0ff */
[----:B------:R-:W-:-:S06]  /*1030*/  IMAD.X R11, RZ, RZ, R9, P0 ;  /* 0x000000ffff0b7224 */ /* 0x000fcc00000e0609 */
[----:B------:R-:W-:-:S08]  /*1040*/  DFMA.RP R6, -R8, R10, R6 ;  /* 0x0000000a0806722b */ /* 0x000fd00000008106 */
[----:B------:R-:W-:-:S06]  /*1050*/  DSETP.GT.AND P0, PT, R6, RZ, PT ;  /* 0x000000ff0600722a */ /* 0x000fcc0003f04000 */
[----:B------:R-:W-:Y:S02]  /*1060*/  FSEL R8, R10, R8, P0 ;  /* 0x000000080a087208 */ /* 0x000fe40000000000 */
[----:B------:R-:W-:Y:S01]  /*1070*/  FSEL R9, R11, R9, P0 ;  /* 0x000000090b097208 */ /* 0x000fe20000000000 */
[----:B------:R-:W-:Y:S06]  /*1080*/  BRA `(.L_x_8) ;  /* 0x0000000000647947 */ /* 0x000fec0003800000 */
.L_x_7:
[----:B------:R-:W-:-:S14]  /*1090*/  DSETP.NE.AND P0, PT, R6, RZ, PT ;  /* 0x000000ff0600722a */ /* 0x000fdc0003f05000 */
[----:B------:R-:W-:Y:S05]  /*10a0*/  @!P0 BRA `(.L_x_9) ;  /* 0x0000000000588947 */ /* 0x000fea0003800000 */
[----:B------:R-:W-:-:S13]  /*10b0*/  ISETP.GE.AND P0, PT, R7, RZ, PT ;  /* 0x000000ff0700720c */ /* 0x000fda0003f06270 */
[----:B------:R-:W-:Y:S02]  /*10c0*/  @!P0 IMAD.MOV.U32 R8, RZ, RZ, 0x0 ;  /* 0x00000000ff088424 */ /* 0x000fe400078e00ff */
[----:B------:R-:W-:Y:S01]  /*10d0*/  @!P0 IMAD.MOV.U32 R9, RZ, RZ, -0x80000 ;  /* 0xfff80000ff098424 */ /* 0x000fe200078e00ff */
[----:B------:R-:W-:Y:S06]  /*10e0*/  @!P0 BRA `(.L_x_8) ;  /* 0x00000000004c8947 */ /* 0x000fec0003800000 */
[----:B------:R-:W-:-:S13]  /*10f0*/  ISETP.GT.AND P0, PT, R7, 0x7fefffff, PT ;  /* 0x7fefffff0700780c */ /* 0x000fda0003f04270 */
[----:B------:R-:W-:Y:S05]  /*1100*/  @P0 BRA `(.L_x_9) ;  /* 0x0000000000400947 */ /* 0x000fea0003800000 */
[----:B------:R-:W-:Y:S01]  /*1110*/  DMUL R6, R6, 8.11296384146066816958e+31 ;  /* 0x4690000006067828 */ /* 0x000fe20000000000 */
[----:B------:R-:W-:Y:S02]  /*1120*/  IMAD.MOV.U32 R8, RZ, RZ, RZ ;  /* 0x000000ffff087224 */ /* 0x000fe400078e00ff */
[----:B------:R-:W-:Y:S02]  /*1130*/  IMAD.MOV.U32 R12, RZ, RZ, 0x0 ;  /* 0x00000000ff0c7424 */ /* 0x000fe400078e00ff */
[----:B------:R-:W-:Y:S01]  /*1140*/  IMAD.MOV.U32 R13, RZ, RZ, 0x3fd80000 ;  /* 0x3fd80000ff0d7424 */ /* 0x000fe200078e00ff */
[----:B------:R-:W0:Y:S02]  /*1150*/  MUFU.RSQ64H R9, R7 ;  /* 0x0000000700097308 */ /* 0x000e240000001c00 */
[----:B0-----:R-:W-:-:S08]  /*1160*/  DMUL R10, R8, R8 ;  /* 0x00000008080a7228 */ /* 0x001fd00000000000 */
[----:B------:R-:W-:-:S08]  /*1170*/  DFMA R10, R6, -R10, 1 ;  /* 0x3ff00000060a742b */ /* 0x000fd0000000080a */
[----:B------:R-:W-:Y:S02]  /*1180*/  DFMA R12, R10, R12, 0.5 ;  /* 0x3fe000000a0c742b */ /* 0x000fe4000000000c */
[----:B------:R-:W-:-:S08]  /*1190*/  DMUL R10, R8, R10 ;  /* 0x0000000a080a7228 */ /* 0x000fd00000000000 */
[----:B------:R-:W-:-:S08]  /*11a0*/  DFMA R10, R12, R10, R8 ;  /* 0x0000000a0c0a722b */ /* 0x000fd00000000008 */
[----:B------:R-:W-:Y:S02]  /*11b0*/  DMUL R8, R6, R10 ;  /* 0x0000000a06087228 */ /* 0x000fe40000000000 */
[----:B------:R-:W-:-:S06]  /*11c0*/  VIADD R11, R11, 0xfff00000 ;  /* 0xfff000000b0b7836 */ /* 0x000fcc0000000000 */
[----:B------:R-:W-:-:S08]  /*11d0*/  DFMA R12, R8, -R8, R6 ;  /* 0x80000008080c722b */ /* 0x000fd00000000006 */
[----:B------:R-:W-:-:S10]  /*11e0*/  DFMA R8, R10, R12, R8 ;  /* 0x0000000c0a08722b */ /* 0x000fd40000000008 */
[----:B------:R-:W-:Y:S01]  /*11f0*/  VIADD R9, R9, 0xfcb00000 ;  /* 0xfcb0000009097836 */ /* 0x000fe20000000000 */
[----:B------:R-:W-:Y:S06]  /*1200*/  BRA `(.L_x_8) ;  /* 0x0000000000047947 */ /* 0x000fec0003800000 */
.L_x_9:
[----:B------:R-:W-:-:S11]  /*1210*/  DADD R8, R6, R6 ;  /* 0x0000000006087229 */ /* 0x000fd60000000006 */
.L_x_8:
[----:B------:R-:W-:-:S04]  /*1220*/  IMAD.MOV.U32 R3, RZ, RZ, 0x0 ;  /* 0x00000000ff037424 */ /* 0x000fc800078e00ff */
[----:B------:R-:W-:Y:S05]  /*1230*/  RET.REL.NODEC R2 `(_Z10sum_primesPjPy) ;  /* 0xffffffec02707950 */ /* 0x000fea0003c3ffff */
.L_x_10:
[----:B------:R-:W-:-:S00]  /*1240*/  BRA `(.L_x_10) ;  /* 0xfffffffc00fc7947 */ /* 0x000fc0000383ffff */
[----:B------:R-:W-:-:S00]  /*1250*/  NOP ;  /* 0x0000000000007918 */ /* 0x000fc00000000000 */
        /* <DEDUP_REMOVED lines=10> */
.L_x_11:


//--------------------- .nv.shared._Z10sum_primesPjPy --------------------------
	.section	.nv.shared._Z10sum_primesPjPy,"aw",@nobits
	.sectionflags	@""
	.align	4
.nv.shared._Z10sum_primesPjPy:
	.zero		5120


//--------------------- .nv.shared.reserved.0     --------------------------
	.section	.nv.shared.reserved.0,"aw",@nobits
	.weak		__nv_reservedSMEM_offset_0_alias
	.size		__nv_reservedSMEM_offset_0_alias, 0, 64
	.other		__nv_reservedSMEM_offset_0_alias,@"STO_CUDA_RESERVED_SHARED STV_DEFAULT"
__nv_reservedSMEM_offset_0_alias:
	.zero		0
	.zero		64


//--------------------- .nv.constant0._Z10sum_primesPjPy --------------------------
	.section	.nv.constant0._Z10sum_primesPjPy,"a",@progbits
	.sectionflags	@""
	.align	4
.nv.constant0._Z10sum_primesPjPy:
	.zero		912


//--------------------- SYMBOLS --------------------------

	.type		.nv.reservedSmem.offset0,@object
	.size		.nv.reservedSmem.offset0,0x4
	.type		.nv.reservedSmem.cap,@object
	.size		.nv.reservedSmem.cap,0x4
